//
// Generated by NVIDIA NVVM Compiler
//
// Compiler Build ID: CL-36424714
// Cuda compilation tools, release 13.0, V13.0.88
// Based on NVVM 20.0.0
//

.version 9.0
.target sm_100
.address_size 64

	// .globl	default_function_kernel

.visible .entry default_function_kernel(
	.param .u64 .ptr .align 1 default_function_kernel_param_0,
	.param .u64 .ptr .align 1 default_function_kernel_param_1
)
.maxntid 32
{
	.reg .pred 	%p<6>;
	.reg .b32 	%r<14>;
	.reg .b32 	%f<35>;
	.reg .b64 	%rd<9>;

	ld.param.u64 	%rd1, [default_function_kernel_param_0];
	ld.param.u64 	%rd2, [default_function_kernel_param_1];
	mov.u32 	%r1, %ctaid.x;
	shl.b32 	%r5, %r1, 1;
	mov.u32 	%r2, %tid.x;
	shr.u32 	%r6, %r2, 4;
	or.b32  	%r7, %r5, %r6;
	setp.gt.u32 	%p1, %r7, 458;
	@%p1 bra 	$L__BB0_4;
	cvta.to.global.u64 	%rd3, %rd2;
	shl.b32 	%r8, %r1, 5;
	or.b32  	%r3, %r8, %r2;
	mul.wide.u32 	%rd4, %r3, 4;
	add.s64 	%rd5, %rd3, %rd4;
	ld.global.nc.f32 	%f1, [%rd5];
	abs.f32 	%f6, %f1;
	mov.f32 	%f7, 0f3F800000;
	sub.f32 	%f8, %f7, %f6;
	rcp.approx.ftz.f32 	%f9, %f8;
	add.f32 	%f10, %f9, %f9;
	mul.f32 	%f11, %f6, %f10;
	setp.gt.f32 	%p2, %f6, 0f7E800000;
	selp.f32 	%f2, 0fC0000000, %f11, %p2;
	add.rz.f32 	%f12, %f2, %f7;
	mov.b32 	%r9, %f12;
	add.s32 	%r10, %r9, -1061158912;
	and.b32  	%r11, %r10, -8388608;
	mov.b32 	%r4, %f2;
	sub.s32 	%r12, %r4, %r11;
	mov.b32 	%f13, %r12;
	sub.s32 	%r13, 1082130432, %r11;
	mov.b32 	%f14, %r13;
	fma.rn.f32 	%f15, %f14, 0f3E800000, 0fBF800000;
	add.f32 	%f16, %f15, %f13;
	cvt.rn.f32.s32 	%f17, %r11;
	mul.f32 	%f18, %f17, 0f34000000;
	fma.rn.f32 	%f19, %f16, 0fBD39BF78, 0f3DD80012;
	fma.rn.f32 	%f20, %f19, %f16, 0fBE0778E0;
	fma.rn.f32 	%f21, %f20, %f16, 0f3E146475;
	fma.rn.f32 	%f22, %f21, %f16, 0fBE2A68DD;
	fma.rn.f32 	%f23, %f22, %f16, 0f3E4CAF9E;
	fma.rn.f32 	%f24, %f23, %f16, 0fBE800042;
	fma.rn.f32 	%f25, %f24, %f16, 0f3EAAAAE6;
	fma.rn.f32 	%f26, %f25, %f16, 0fBF000000;
	mul.f32 	%f27, %f16, %f26;
	fma.rn.f32 	%f28, %f27, %f16, %f16;
	fma.rn.f32 	%f34, %f18, 0f3F317218, %f28;
	setp.lt.u32 	%p3, %r4, 2139095040;
	@%p3 bra 	$L__BB0_3;
	setp.gt.s32 	%p4, %r4, -1082130432;
	fma.rn.f32 	%f29, %f2, 0f7F800000, 0f7F800000;
	selp.f32 	%f30, %f29, %f34, %p4;
	setp.eq.f32 	%p5, %f2, 0f00000000;
	selp.f32 	%f34, 0f80000000, %f30, %p5;
$L__BB0_3:
	mov.f32 	%f31, 0f3F000000;
	copysign.f32 	%f32, %f1, %f31;
	mul.f32 	%f33, %f32, %f34;
	cvta.to.global.u64 	%rd6, %rd1;
	add.s64 	%rd8, %rd6, %rd4;
	st.global.f32 	[%rd8], %f33;
$L__BB0_4:
	ret;

}


// ===== COMPILED SASS (sm_100) =====

	.target	sm_100

	.elftype	@"ET_EXEC"


//--------------------- .note.nv.tkinfo           --------------------------
	.section	.note.nv.tkinfo,"",@"SHT_NOTE"
	.sectionflags	@"SHF_NOTE_NV_TKINFO"
	.tkinfo
        /*0018*/ 	.word	0x00000002
        /*0030*/ 	.string	""
        /*0030*/ 	.string	"ptxas"
        /*0030*/ 	.string	"Cuda compilation tools, release 13.0, V13.0.88"
        /*0030*/ 	.string	"Build cuda_13.0.r13.0/compiler.36424714_0"
        /*0030*/ 	.string	"-arch sm_100 -m 64 "



//--------------------- .note.nv.cuinfo           --------------------------
	.section	.note.nv.cuinfo,"",@"SHT_NOTE"
	.sectionflags	@"SHF_NOTE_NV_CUINFO"
        /*0018*/ 	.short	0x0002
        /*001a*/ 	.short	0x0064
        /*001c*/ 	.short	0x0082
	.zero		2


//--------------------- .nv.info                  --------------------------
	.section	.nv.info,"",@"SHT_CUDA_INFO"
	.align	4


	//----- nvinfo : EIATTR_REGCOUNT
	.align		4
        /*0000*/ 	.byte	0x04, 0x2f
        /*0002*/ 	.short	(.L_1 - .L_0)
	.align		4
.L_0:
        /*0004*/ 	.word	index@(default_function_kernel)
        /*0008*/ 	.word	0x0000000c


	//----- nvinfo : EIATTR_FRAME_SIZE
	.align		4
.L_1:
        /*000c*/ 	.byte	0x04, 0x11
        /*000e*/ 	.short	(.L_3 - .L_2)
	.align		4
.L_2:
        /*0010*/ 	.word	index@(default_function_kernel)
        /*0014*/ 	.word	0x00000000


	//----- nvinfo : EIATTR_MIN_STACK_SIZE
	.align		4
.L_3:
        /*0018*/ 	.byte	0x04, 0x12
        /*001a*/ 	.short	(.L_5 - .L_4)
	.align		4
.L_4:
        /*001c*/ 	.word	index@(default_function_kernel)
        /*0020*/ 	.word	0x00000000
.L_5:


//--------------------- .nv.compat                --------------------------
	.section	.nv.compat,"",@"SHT_CUDA_COMPAT_INFO"
	.align	4
        /*0000*/ 	.byte	0x02, 0x09, 0x00, 0x00, 0x02, 0x02, 0x01, 0x00, 0x02, 0x05, 0x05, 0x00, 0x03, 0x07, 0x01, 0x01
        /*0010*/ 	.byte	0x02, 0x03, 0x00, 0x00, 0x02, 0x06, 0x01, 0x00, 0x04, 0x0b, 0x08, 0x00, 0x01, 0x00, 0x00, 0x00
        /*0020*/ 	.byte	0x00, 0x00, 0x00, 0x00


//--------------------- .nv.info.default_function_kernel --------------------------
	.section	.nv.info.default_function_kernel,"",@"SHT_CUDA_INFO"
	.sectionflags	@""
	.align	4


	//----- nvinfo : EIATTR_CUDA_API_VERSION
	.align		4
        /*0000*/ 	.byte	0x04, 0x37
        /*0002*/ 	.short	(.L_7 - .L_6)
.L_6:
        /*0004*/ 	.word	0x00000082


	//----- nvinfo : EIATTR_KPARAM_INFO
	.align		4
.L_7:
        /*0008*/ 	.byte	0x04, 0x17
        /*000a*/ 	.short	(.L_9 - .L_8)
.L_8:
        /*000c*/ 	.word	0x00000000
        /*0010*/ 	.short	0x0001
        /*0012*/ 	.short	0x0008
        /*0014*/ 	.byte	0x00, 0xf5, 0x21, 0x00


	//----- nvinfo : EIATTR_KPARAM_INFO
	.align		4
.L_9:
        /*0018*/ 	.byte	0x04, 0x17
        /*001a*/ 	.short	(.L_11 - .L_10)
.L_10:
        /*001c*/ 	.word	0x00000000
        /*0020*/ 	.short	0x0000
        /*0022*/ 	.short	0x0000
        /*0024*/ 	.byte	0x00, 0xf5, 0x21, 0x00


	//----- nvinfo : EIATTR_SPARSE_MMA_MASK
	.align		4
.L_11:
        /*0028*/ 	.byte	0x03, 0x50
        /*002a*/ 	.short	0x0000


	//----- nvinfo : EIATTR_MAXREG_COUNT
	.align		4
        /*002c*/ 	.byte	0x03, 0x1b
        /*002e*/ 	.short	0x00ff


	//----- nvinfo : EIATTR_MERCURY_ISA_VERSION
	.align		4
        /*0030*/ 	.byte	0x03, 0x5f
        /*0032*/ 	.short	0x0101


	//----- nvinfo : EIATTR_VRC_CTA_INIT_COUNT
	.align		4
        /*0034*/ 	.byte	0x02, 0x4a
	.zero		1
	.zero		1


	//----- nvinfo : EIATTR_EXIT_INSTR_OFFSETS
	.align		4
        /*0038*/ 	.byte	0x04, 0x1c
        /*003a*/ 	.short	(.L_13 - .L_12)


	//   ....[0]....
.L_12:
        /*003c*/ 	.word	0x00000070


	//   ....[1]....
        /*0040*/ 	.word	0x00000360


	//----- nvinfo : EIATTR_MAX_THREADS
	.align		4
.L_13:
        /*0044*/ 	.byte	0x04, 0x05
        /*0046*/ 	.short	(.L_15 - .L_14)
.L_14:
        /*0048*/ 	.word	0x00000020
        /*004c*/ 	.word	0x00000001
        /*0050*/ 	.word	0x00000001


	//----- nvinfo : EIATTR_CBANK_PARAM_SIZE
	.align		4
.L_15:
        /*0054*/ 	.byte	0x03, 0x19
        /*0056*/ 	.short	0x0010


	//----- nvinfo : EIATTR_PARAM_CBANK
	.align		4
        /*0058*/ 	.byte	0x04, 0x0a
        /*005a*/ 	.short	(.L_17 - .L_16)
	.align		4
.L_16:
        /*005c*/ 	.word	index@(.nv.constant0.default_function_kernel)
        /*0060*/ 	.short	0x0380
        /*0062*/ 	.short	0x0010


	//----- nvinfo : EIATTR_SW_WAR
	.align		4
.L_17:
        /*0064*/ 	.byte	0x04, 0x36
        /*0066*/ 	.short	(.L_19 - .L_18)
.L_18:
        /*0068*/ 	.word	0x00000008
.L_19:


//--------------------- .nv.callgraph             --------------------------
	.section	.nv.callgraph,"",@"SHT_CUDA_CALLGRAPH"
	.align	4
	.sectionentsize	8
	.align		4
        /*0000*/ 	.word	0x00000000
	.align		4
        /*0004*/ 	.word	0xffffffff
	.align		4
        /*0008*/ 	.word	0x00000000
	.align		4
        /*000c*/ 	.word	0xfffffffe
	.align		4
        /*0010*/ 	.word	0x00000000
	.align		4
        /*0014*/ 	.word	0xfffffffd
	.align		4
        /*0018*/ 	.word	0x00000000
	.align		4
        /*001c*/ 	.word	0xfffffffc


//--------------------- .text.default_function_kernel --------------------------
	.section	.text.default_function_kernel,"ax",@progbits
	.align	128
        .global         default_function_kernel
        .type           default_function_kernel,@function
        .size           default_function_kernel,(.L_x_1 - default_function_kernel)
        .other          default_function_kernel,@"STO_CUDA_ENTRY STV_DEFAULT"
default_function_kernel:
.text.default_function_kernel:
[----:B------:R-:W-:Y:S01]  /*0000*/  LDC R1, c[0x0][0x37c] ;  /* 0x0000df00ff017b82 */ /* 0x000fe20000000800 */
[----:B------:R-:W0:Y:S07]  /*0010*/  S2R R5, SR_TID.X ;  /* 0x0000000000057919 */ /* 0x000e2e0000002100 */
[----:B------:R-:W1:Y:S02]  /*0020*/  S2UR UR5, SR_CTAID.X ;  /* 0x00000000000579c3 */ /* 0x000e640000002500 */
[----:B-1----:R-:W-:Y:S01]  /*0030*/  USHF.L.U32 UR4, UR5, 0x1, URZ ;  /* 0x0000000105047899 */ /* 0x002fe200080006ff */
[----:B0-----:R-:W-:-:S05]  /*0040*/  SHF.R.U32.HI R0, RZ, 0x4, R5 ;  /* 0x00000004ff007819 */ /* 0x001fca0000011605 */
[----:B------:R-:W-:-:S04]  /*0050*/  LOP3.LUT R0, R0, UR4, RZ, 0xfc, !PT ;  /* 0x0000000400007c12 */ /* 0x000fc8000f8efcff */
[----:B------:R-:W-:-:S13]  /*0060*/  ISETP.GT.U32.AND P0, PT, R0, 0x1ca, PT ;  /* 0x000001ca0000780c */ /* 0x000fda0003f04070 */
[----:B------:R-:W-:Y:S05]  /*0070*/  @P0 EXIT ;  /* 0x000000000000094d */ /* 0x000fea0003800000 */
[----:B------:R-:W0:Y:S01]  /*0080*/  LDC.64 R2, c[0x0][0x388] ;  /* 0x0000e200ff027b82 */ /* 0x000e220000000a00 */
[----:B------:R-:W1:Y:S01]  /*0090*/  LDCU.64 UR6, c[0x0][0x358] ;  /* 0x00006b00ff0677ac */ /* 0x000e620008000a00 */
[----:B------:R-:W-:-:S06]  /*00a0*/  USHF.L.U32 UR4, UR5, 0x5, URZ ;  /* 0x0000000505047899 */ /* 0x000fcc00080006ff */
[----:B------:R-:W-:-:S05]  /*00b0*/  LOP3.LUT R5, R5, UR4, RZ, 0xfc, !PT ;  /* 0x0000000405057c12 */ /* 0x000fca000f8efcff */
[----:B0-----:R-:W-:-:S05]  /*00c0*/  IMAD.WIDE.U32 R2, R5, 0x4, R2 ;  /* 0x0000000405027825 */ /* 0x001fca00078e0002 */
[----:B-1----:R-:W2:Y:S01]  /*00d0*/  LDG.E.CONSTANT R0, desc[UR6][R2.64] ;  /* 0x0000000602007981 */ /* 0x002ea2000c1e9900 */
[----:B------:R-:W-:Y:S01]  /*00e0*/  HFMA2 R8, -RZ, RZ, 1.625, 0 ;  /* 0x3e800000ff087431 */ /* 0x000fe200000001ff */
[----:B------:R-:W-:Y:S01]  /*00f0*/  MOV R9, 0x3d39bf78 ;  /* 0x3d39bf7800097802 */ /* 0x000fe20000000f00 */
[C---:B--2---:R-:W-:Y:S01]  /*0100*/  FADD R4, -|R0|.reuse, 1 ;  /* 0x3f80000000047421 */ /* 0x044fe20000000300 */
[----:B------:R-:W-:-:S05]  /*0110*/  FSETP.GT.AND P0, PT, |R0|, 8.50705917302346158658e+37, PT ;  /* 0x7e8000000000780b */ /* 0x000fca0003f04200 */
[----:B------:R-:W0:Y:S02]  /*0120*/  MUFU.RCP R4, R4 ;  /* 0x0000000400047308 */ /* 0x000e240000001000 */
[----:B0-----:R-:W-:-:S04]  /*0130*/  FADD R7, R4, R4 ;  /* 0x0000000404077221 */ /* 0x001fc80000000000 */
[----:B------:R-:W-:-:S05]  /*0140*/  FMUL R7, |R0|, R7 ;  /* 0x0000000700077220 */ /* 0x000fca0000400200 */
[----:B------:R-:W-:-:S04]  /*0150*/  FSEL R7, R7, -2, !P0 ;  /* 0xc000000007077808 */ /* 0x000fc80004000000 */
[C---:B------:R-:W-:Y:S01]  /*0160*/  ISETP.GE.U32.AND P0, PT, R7.reuse, 0x7f800000, PT ;  /* 0x7f8000000700780c */ /* 0x040fe20003f06070 */
[----:B------:R-:W-:-:S03]  /*0170*/  FADD.RZ R6, R7, 1 ;  /* 0x3f80000007067421 */ /* 0x000fc6000000c000 */
[----:B------:R-:W-:Y:S02]  /*0180*/  ISETP.GT.AND P1, PT, R7, -0x40800000, P0 ;  /* 0xbf8000000700780c */ /* 0x000fe40000724270 */
[----:B------:R-:W-:-:S04]  /*0190*/  IADD3 R6, PT, PT, R6, -0x3f400000, RZ ;  /* 0xc0c0000006067810 */ /* 0x000fc80007ffe0ff */
[----:B------:R-:W-:-:S04]  /*01a0*/  LOP3.LUT R6, R6, 0xff800000, RZ, 0xc0, !PT ;  /* 0xff80000006067812 */ /* 0x000fc800078ec0ff */
[----:B------:R-:W-:Y:S02]  /*01b0*/  IADD3 R3, PT, PT, -R6, 0x40800000, RZ ;  /* 0x4080000006037810 */ /* 0x000fe40007ffe1ff */
[-C--:B------:R-:W-:Y:S02]  /*01c0*/  IADD3 R2, PT, PT, R7, -R6.reuse, RZ ;  /* 0x8000000607027210 */ /* 0x080fe40007ffe0ff */
[----:B------:R-:W-:Y:S01]  /*01d0*/  I2FP.F32.S32 R6, R6 ;  /* 0x0000000600067245 */ /* 0x000fe20000201400 */
[----:B------:R-:W-:-:S04]  /*01e0*/  FFMA R3, R3, R8, -1 ;  /* 0xbf80000003037423 */ /* 0x000fc80000000008 */
[----:B------:R-:W-:Y:S01]  /*01f0*/  FADD R4, R2, R3 ;  /* 0x0000000302047221 */ /* 0x000fe20000000000 */
[----:B------:R-:W-:-:S03]  /*0200*/  FMUL R6, R6, 1.1920928955078125e-07 ;  /* 0x3400000006067820 */ /* 0x000fc60000400000 */
[----:B------:R-:W-:-:S04]  /*0210*/  FFMA R3, R4, -R9, 0.10546888411045074463 ;  /* 0x3dd8001204037423 */ /* 0x000fc80000000809 */
[----:B------:R-:W-:-:S04]  /*0220*/  FFMA R3, R4, R3, -0.13229703903198242188 ;  /* 0xbe0778e004037423 */ /* 0x000fc80000000003 */
[----:B------:R-:W-:-:S04]  /*0230*/  FFMA R3, R4, R3, 0.14491446316242218018 ;  /* 0x3e14647504037423 */ /* 0x000fc80000000003 */
[----:B------:R-:W-:-:S04]  /*0240*/  FFMA R3, R4, R3, -0.16641564667224884033 ;  /* 0xbe2a68dd04037423 */ /* 0x000fc80000000003 */
[----:B------:R-:W-:-:S04]  /*0250*/  FFMA R3, R4, R3, 0.19988867640495300293 ;  /* 0x3e4caf9e04037423 */ /* 0x000fc80000000003 */
[----:B------:R-:W-:-:S04]  /*0260*/  FFMA R3, R4, R3, -0.25000196695327758789 ;  /* 0xbe80004204037423 */ /* 0x000fc80000000003 */
[----:B------:R-:W-:-:S04]  /*0270*/  FFMA R3, R4, R3, 0.33333510160446166992 ;  /* 0x3eaaaae604037423 */ /* 0x000fc80000000003 */
[C---:B------:R-:W-:Y:S02]  /*0280*/  FFMA R9, R4.reuse, R3, -0.5 ;  /* 0xbf00000004097423 */ /* 0x040fe40000000003 */
[----:B------:R-:W0:Y:S02]  /*0290*/  LDC.64 R2, c[0x0][0x380] ;  /* 0x0000e000ff027b82 */ /* 0x000e240000000a00 */
[----:B------:R-:W-:-:S04]  /*02a0*/  FMUL R9, R4, R9 ;  /* 0x0000000904097220 */ /* 0x000fc80000400000 */
[----:B------:R-:W-:Y:S01]  /*02b0*/  FFMA R9, R4, R9, R4 ;  /* 0x0000000904097223 */ /* 0x000fe20000000004 */
[----:B------:R-:W-:-:S03]  /*02c0*/  @P0 MOV R4, 0x7f800000 ;  /* 0x7f80000000040802 */ /* 0x000fc60000000f00 */
[----:B------:R-:W-:Y:S01]  /*02d0*/  FFMA R6, R6, 0.69314718246459960938, R9 ;  /* 0x3f31721806067823 */ /* 0x000fe20000000009 */
[----:B------:R-:W-:Y:S02]  /*02e0*/  HFMA2 R9, -RZ, RZ, 1.75, 0 ;  /* 0x3f000000ff097431 */ /* 0x000fe400000001ff */
[C---:B------:R-:W-:Y:S01]  /*02f0*/  @P1 FFMA R6, R7.reuse, R4, +INF ;  /* 0x7f80000007061423 */ /* 0x040fe20000000004 */
[----:B------:R-:W-:-:S04]  /*0300*/  @P0 FSETP.NEU.AND P1, PT, R7, RZ, PT ;  /* 0x000000ff0700020b */ /* 0x000fc80003f2d000 */
[----:B------:R-:W-:Y:S02]  /*0310*/  @P0 FSEL R6, R6, -RZ, P1 ;  /* 0x800000ff06060208 */ /* 0x000fe40000800000 */
[----:B------:R-:W-:Y:S01]  /*0320*/  LOP3.LUT R7, R9, 0x80000000, R0, 0xb8, !PT ;  /* 0x8000000009077812 */ /* 0x000fe200078eb800 */
[----:B0-----:R-:W-:-:S04]  /*0330*/  IMAD.WIDE.U32 R2, R5, 0x4, R2 ;  /* 0x0000000405027825 */ /* 0x001fc800078e0002 */
[----:B------:R-:W-:-:S05]  /*0340*/  FMUL R7, R7, R6 ;  /* 0x0000000607077220 */ /* 0x000fca0000400000 */
[----:B------:R-:W-:Y:S01]  /*0350*/  STG.E desc[UR6][R2.64], R7 ;  /* 0x0000000702007986 */ /* 0x000fe2000c101906 */
[----:B------:R-:W-:Y:S05]  /*0360*/  EXIT ;  /* 0x000000000000794d */ /* 0x000fea0003800000 */
.L_x_0:
[----:B------:R-:W-:-:S00]  /*0370*/  BRA `(.L_x_0) ;  /* 0xfffffffc00fc7947 */ /* 0x000fc0000383ffff */
[----:B------:R-:W-:-:S00]  /*0380*/  NOP ;  /* 0x0000000000007918 */ /* 0x000fc00000000000 */
[----:B------:R-:W-:-:S00]  /*0390*/  NOP ;  /* 0x0000000000007918 */ /* 0x000fc00000000000 */
[----:B------:R-:W-:-:S00]  /*03a0*/  NOP ;  /* 0x0000000000007918 */ /* 0x000fc00000000000 */
[----:B------:R-:W-:-:S00]  /*03b0*/  NOP ;  /* 0x0000000000007918 */ /* 0x000fc00000000000 */
[----:B------:R-:W-:-:S00]  /*03c0*/  NOP ;  /* 0x0000000000007918 */ /* 0x000fc00000000000 */
[----:B------:R-:W-:-:S00]  /*03d0*/  NOP ;  /* 0x0000000000007918 */ /* 0x000fc00000000000 */
[----:B------:R-:W-:-:S00]  /*03e0*/  NOP ;  /* 0x0000000000007918 */ /* 0x000fc00000000000 */
[----:B------:R-:W-:-:S00]  /*03f0*/  NOP ;  /* 0x0000000000007918 */ /* 0x000fc00000000000 */
.L_x_1:


//--------------------- .nv.shared.reserved.0     --------------------------
	.section	.nv.shared.reserved.0,"aw",@nobits
	.weak		__nv_reservedSMEM_offset_0_alias
	.size		__nv_reservedSMEM_offset_0_alias, 0, 64
	.other		__nv_reservedSMEM_offset_0_alias,@"STO_CUDA_RESERVED_SHARED STV_DEFAULT"
__nv_reservedSMEM_offset_0_alias:
	.zero		0
	.zero		64


//--------------------- .nv.constant0.default_function_kernel --------------------------
	.section	.nv.constant0.default_function_kernel,"a",@progbits
	.sectionflags	@""
	.align	4
.nv.constant0.default_function_kernel:
	.zero		912


//--------------------- SYMBOLS --------------------------

	.type		.nv.reservedSmem.offset0,@object
	.size		.nv.reservedSmem.offset0,0x4
